//
// Generated by NVIDIA NVVM Compiler
//
// Compiler Build ID: CL-36424714
// Cuda compilation tools, release 13.0, V13.0.88
// Based on NVVM 20.0.0
//

.version 9.0
.target sm_100
.address_size 64

	// .globl	_Z6gatherPKfPKiPf

.visible .entry _Z6gatherPKfPKiPf(
	.param .u64 .ptr .align 1 _Z6gatherPKfPKiPf_param_0,
	.param .u64 .ptr .align 1 _Z6gatherPKfPKiPf_param_1,
	.param .u64 .ptr .align 1 _Z6gatherPKfPKiPf_param_2
)
{
	.reg .pred 	%p<5>;
	.reg .b32 	%r<15>;
	.reg .b32 	%f<5>;
	.reg .b64 	%rd<13>;

	ld.param.u64 	%rd1, [_Z6gatherPKfPKiPf_param_0];
	ld.param.u64 	%rd2, [_Z6gatherPKfPKiPf_param_1];
	ld.param.u64 	%rd3, [_Z6gatherPKfPKiPf_param_2];
	mov.u32 	%r4, %ctaid.x;
	mov.u32 	%r5, %ntid.x;
	mov.u32 	%r6, %tid.x;
	mad.lo.s32 	%r1, %r4, %r5, %r6;
	mov.u32 	%r7, %ctaid.y;
	mov.u32 	%r8, %ntid.y;
	mov.u32 	%r9, %tid.y;
	mad.lo.s32 	%r10, %r7, %r8, %r9;
	setp.gt.s32 	%p1, %r1, 31;
	setp.gt.u32 	%p2, %r10, 31;
	or.pred  	%p3, %p1, %p2;
	@%p3 bra 	$L__BB0_4;
	cvta.to.global.u64 	%rd4, %rd2;
	mul.wide.s32 	%rd5, %r1, 4;
	add.s64 	%rd6, %rd4, %rd5;
	ld.global.u32 	%r3, [%rd6];
	setp.gt.u32 	%p4, %r3, 127;
	mov.f32 	%f4, 0f00000000;
	@%p4 bra 	$L__BB0_3;
	shl.b32 	%r11, %r10, 7;
	add.s32 	%r12, %r11, %r3;
	cvta.to.global.u64 	%rd7, %rd1;
	mul.wide.u32 	%rd8, %r12, 4;
	add.s64 	%rd9, %rd7, %rd8;
	ld.global.f32 	%f4, [%rd9];
$L__BB0_3:
	shl.b32 	%r13, %r10, 5;
	add.s32 	%r14, %r13, %r1;
	cvta.to.global.u64 	%rd10, %rd3;
	mul.wide.s32 	%rd11, %r14, 4;
	add.s64 	%rd12, %rd10, %rd11;
	st.global.f32 	[%rd12], %f4;
$L__BB0_4:
	ret;

}


// ===== COMPILED SASS (sm_100) =====

	.target	sm_100

	.elftype	@"ET_EXEC"


//--------------------- .note.nv.tkinfo           --------------------------
	.section	.note.nv.tkinfo,"",@"SHT_NOTE"
	.sectionflags	@"SHF_NOTE_NV_TKINFO"
	.tkinfo
        /*0018*/ 	.word	0x00000002
        /*0030*/ 	.string	""
        /*0030*/ 	.string	"ptxas"
        /*0030*/ 	.string	"Cuda compilation tools, release 13.0, V13.0.88"
        /*0030*/ 	.string	"Build cuda_13.0.r13.0/compiler.36424714_0"
        /*0030*/ 	.string	"-arch sm_100 -m 64 "



//--------------------- .note.nv.cuinfo           --------------------------
	.section	.note.nv.cuinfo,"",@"SHT_NOTE"
	.sectionflags	@"SHF_NOTE_NV_CUINFO"
        /*0018*/ 	.short	0x0002
        /*001a*/ 	.short	0x0064
        /*001c*/ 	.short	0x0082
	.zero		2


//--------------------- .nv.info                  --------------------------
	.section	.nv.info,"",@"SHT_CUDA_INFO"
	.align	4


	//----- nvinfo : EIATTR_REGCOUNT
	.align		4
        /*0000*/ 	.byte	0x04, 0x2f
        /*0002*/ 	.short	(.L_1 - .L_0)
	.align		4
.L_0:
        /*0004*/ 	.word	index@(_Z6gatherPKfPKiPf)
        /*0008*/ 	.word	0x0000000c


	//----- nvinfo : EIATTR_FRAME_SIZE
	.align		4
.L_1:
        /*000c*/ 	.byte	0x04, 0x11
        /*000e*/ 	.short	(.L_3 - .L_2)
	.align		4
.L_2:
        /*0010*/ 	.word	index@(_Z6gatherPKfPKiPf)
        /*0014*/ 	.word	0x00000000


	//----- nvinfo : EIATTR_MIN_STACK_SIZE
	.align		4
.L_3:
        /*0018*/ 	.byte	0x04, 0x12
        /*001a*/ 	.short	(.L_5 - .L_4)
	.align		4
.L_4:
        /*001c*/ 	.word	index@(_Z6gatherPKfPKiPf)
        /*0020*/ 	.word	0x00000000
.L_5:


//--------------------- .nv.compat                --------------------------
	.section	.nv.compat,"",@"SHT_CUDA_COMPAT_INFO"
	.align	4
        /*0000*/ 	.byte	0x02, 0x09, 0x00, 0x00, 0x02, 0x02, 0x01, 0x00, 0x02, 0x05, 0x05, 0x00, 0x03, 0x07, 0x01, 0x01
        /*0010*/ 	.byte	0x02, 0x03, 0x00, 0x00, 0x02, 0x06, 0x01, 0x00, 0x04, 0x0b, 0x08, 0x00, 0x09, 0x00, 0x00, 0x00
        /*0020*/ 	.byte	0x00, 0x00, 0x00, 0x00


//--------------------- .nv.info._Z6gatherPKfPKiPf --------------------------
	.section	.nv.info._Z6gatherPKfPKiPf,"",@"SHT_CUDA_INFO"
	.sectionflags	@""
	.align	4


	//----- nvinfo : EIATTR_CUDA_API_VERSION
	.align		4
        /*0000*/ 	.byte	0x04, 0x37
        /*0002*/ 	.short	(.L_7 - .L_6)
.L_6:
        /*0004*/ 	.word	0x00000082


	//----- nvinfo : EIATTR_KPARAM_INFO
	.align		4
.L_7:
        /*0008*/ 	.byte	0x04, 0x17
        /*000a*/ 	.short	(.L_9 - .L_8)
.L_8:
        /*000c*/ 	.word	0x00000000
        /*0010*/ 	.short	0x0002
        /*0012*/ 	.short	0x0010
        /*0014*/ 	.byte	0x00, 0xf5, 0x21, 0x00


	//----- nvinfo : EIATTR_KPARAM_INFO
	.align		4
.L_9:
        /*0018*/ 	.byte	0x04, 0x17
        /*001a*/ 	.short	(.L_11 - .L_10)
.L_10:
        /*001c*/ 	.word	0x00000000
        /*0020*/ 	.short	0x0001
        /*0022*/ 	.short	0x0008
        /*0024*/ 	.byte	0x00, 0xf5, 0x21, 0x00


	//----- nvinfo : EIATTR_KPARAM_INFO
	.align		4
.L_11:
        /*0028*/ 	.byte	0x04, 0x17
        /*002a*/ 	.short	(.L_13 - .L_12)
.L_12:
        /*002c*/ 	.word	0x00000000
        /*0030*/ 	.short	0x0000
        /*0032*/ 	.short	0x0000
        /*0034*/ 	.byte	0x00, 0xf5, 0x21, 0x00


	//----- nvinfo : EIATTR_SPARSE_MMA_MASK
	.align		4
.L_13:
        /*0038*/ 	.byte	0x03, 0x50
        /*003a*/ 	.short	0x0000


	//----- nvinfo : EIATTR_MAXREG_COUNT
	.align		4
        /*003c*/ 	.byte	0x03, 0x1b
        /*003e*/ 	.short	0x00ff


	//----- nvinfo : EIATTR_MERCURY_ISA_VERSION
	.align		4
        /*0040*/ 	.byte	0x03, 0x5f
        /*0042*/ 	.short	0x0101


	//----- nvinfo : EIATTR_VRC_CTA_INIT_COUNT
	.align		4
        /*0044*/ 	.byte	0x02, 0x4a
	.zero		1
	.zero		1


	//----- nvinfo : EIATTR_EXIT_INSTR_OFFSETS
	.align		4
        /*0048*/ 	.byte	0x04, 0x1c
        /*004a*/ 	.short	(.L_15 - .L_14)


	//   ....[0]....
.L_14:
        /*004c*/ 	.word	0x000000b0


	//   ....[1]....
        /*0050*/ 	.word	0x000001d0


	//----- nvinfo : EIATTR_CRS_STACK_SIZE
	.align		4
.L_15:
        /*0054*/ 	.byte	0x04, 0x1e
        /*0056*/ 	.short	(.L_17 - .L_16)
.L_16:
        /*0058*/ 	.word	0x00000000


	//----- nvinfo : EIATTR_CBANK_PARAM_SIZE
	.align		4
.L_17:
        /*005c*/ 	.byte	0x03, 0x19
        /*005e*/ 	.short	0x0018


	//----- nvinfo : EIATTR_PARAM_CBANK
	.align		4
        /*0060*/ 	.byte	0x04, 0x0a
        /*0062*/ 	.short	(.L_19 - .L_18)
	.align		4
.L_18:
        /*0064*/ 	.word	index@(.nv.constant0._Z6gatherPKfPKiPf)
        /*0068*/ 	.short	0x0380
        /*006a*/ 	.short	0x0018


	//----- nvinfo : EIATTR_SW_WAR
	.align		4
.L_19:
        /*006c*/ 	.byte	0x04, 0x36
        /*006e*/ 	.short	(.L_21 - .L_20)
.L_20:
        /*0070*/ 	.word	0x00000008
.L_21:


//--------------------- .nv.callgraph             --------------------------
	.section	.nv.callgraph,"",@"SHT_CUDA_CALLGRAPH"
	.align	4
	.sectionentsize	8
	.align		4
        /*0000*/ 	.word	0x00000000
	.align		4
        /*0004*/ 	.word	0xffffffff
	.align		4
        /*0008*/ 	.word	0x00000000
	.align		4
        /*000c*/ 	.word	0xfffffffe
	.align		4
        /*0010*/ 	.word	0x00000000
	.align		4
        /*0014*/ 	.word	0xfffffffd
	.align		4
        /*0018*/ 	.word	0x00000000
	.align		4
        /*001c*/ 	.word	0xfffffffc


//--------------------- .text._Z6gatherPKfPKiPf   --------------------------
	.section	.text._Z6gatherPKfPKiPf,"ax",@progbits
	.align	128
        .global         _Z6gatherPKfPKiPf
        .type           _Z6gatherPKfPKiPf,@function
        .size           _Z6gatherPKfPKiPf,(.L_x_3 - _Z6gatherPKfPKiPf)
        .other          _Z6gatherPKfPKiPf,@"STO_CUDA_ENTRY STV_DEFAULT"
_Z6gatherPKfPKiPf:
.text._Z6gatherPKfPKiPf:
[----:B------:R-:W-:Y:S01]  /*0000*/  LDC R1, c[0x0][0x37c] ;  /* 0x0000df00ff017b82 */ /* 0x000fe20000000800 */
[----:B------:R-:W0:Y:S07]  /*0010*/  S2R R3, SR_TID.Y ;  /* 0x0000000000037919 */ /* 0x000e2e0000002200 */
[----:B------:R-:W1:Y:S01]  /*0020*/  LDC R7, c[0x0][0x360] ;  /* 0x0000d800ff077b82 */ /* 0x000e620000000800 */
[----:B------:R-:W1:Y:S07]  /*0030*/  S2R R2, SR_TID.X ;  /* 0x0000000000027919 */ /* 0x000e6e0000002100 */
[----:B------:R-:W0:Y:S08]  /*0040*/  S2UR UR5, SR_CTAID.Y ;  /* 0x00000000000579c3 */ /* 0x000e300000002600 */
[----:B------:R-:W0:Y:S08]  /*0050*/  LDC R0, c[0x0][0x364] ;  /* 0x0000d900ff007b82 */ /* 0x000e300000000800 */
[----:B------:R-:W1:Y:S01]  /*0060*/  S2UR UR4, SR_CTAID.X ;  /* 0x00000000000479c3 */ /* 0x000e620000002500 */
[----:B0-----:R-:W-:-:S05]  /*0070*/  IMAD R0, R0, UR5, R3 ;  /* 0x0000000500007c24 */ /* 0x001fca000f8e0203 */
[----:B------:R-:W-:Y:S01]  /*0080*/  ISETP.GT.U32.AND P0, PT, R0, 0x1f, PT ;  /* 0x0000001f0000780c */ /* 0x000fe20003f04070 */
[----:B-1----:R-:W-:-:S05]  /*0090*/  IMAD R7, R7, UR4, R2 ;  /* 0x0000000407077c24 */ /* 0x002fca000f8e0202 */
[----:B------:R-:W-:-:S13]  /*00a0*/  ISETP.GT.OR P0, PT, R7, 0x1f, P0 ;  /* 0x0000001f0700780c */ /* 0x000fda0000704670 */
[----:B------:R-:W-:Y:S05]  /*00b0*/  @P0 EXIT ;  /* 0x000000000000094d */ /* 0x000fea0003800000 */
[----:B------:R-:W0:Y:S01]  /*00c0*/  LDC.64 R2, c[0x0][0x388] ;  /* 0x0000e200ff027b82 */ /* 0x000e220000000a00 */
[----:B------:R-:W1:Y:S07]  /*00d0*/  LDCU.64 UR4, c[0x0][0x358] ;  /* 0x00006b00ff0477ac */ /* 0x000e6e0008000a00 */
[----:B------:R-:W2:Y:S01]  /*00e0*/  LDC.64 R4, c[0x0][0x390] ;  /* 0x0000e400ff047b82 */ /* 0x000ea20000000a00 */
[----:B0-----:R-:W-:-:S05]  /*00f0*/  IMAD.WIDE R2, R7, 0x4, R2 ;  /* 0x0000000407027825 */ /* 0x001fca00078e0202 */
[----:B-1----:R-:W3:Y:S01]  /*0100*/  LDG.E R9, desc[UR4][R2.64] ;  /* 0x0000000402097981 */ /* 0x002ee2000c1e1900 */
[----:B------:R-:W-:Y:S01]  /*0110*/  LEA R7, R0, R7, 0x5 ;  /* 0x0000000700077211 */ /* 0x000fe200078e28ff */
[----:B------:R-:W-:Y:S04]  /*0120*/  BSSY.RECONVERGENT B0, `(.L_x_0) ;  /* 0x0000009000007945 */ /* 0x000fe80003800200 */
[----:B--2---:R-:W-:-:S04]  /*0130*/  IMAD.WIDE R4, R7, 0x4, R4 ;  /* 0x0000000407047825 */ /* 0x004fc800078e0204 */
[----:B------:R-:W-:Y:S01]  /*0140*/  HFMA2 R7, -RZ, RZ, 0, 0 ;  /* 0x00000000ff077431 */ /* 0x000fe200000001ff */
[----:B---3--:R-:W-:-:S13]  /*0150*/  ISETP.GT.U32.AND P0, PT, R9, 0x7f, PT ;  /* 0x0000007f0900780c */ /* 0x008fda0003f04070 */
[----:B------:R-:W-:Y:S05]  /*0160*/  @P0 BRA `(.L_x_1) ;  /* 0x0000000000100947 */ /* 0x000fea0003800000 */
[----:B------:R-:W0:Y:S01]  /*0170*/  LDC.64 R2, c[0x0][0x380] ;  /* 0x0000e000ff027b82 */ /* 0x000e220000000a00 */
[----:B------:R-:W-:-:S05]  /*0180*/  LEA R9, R0, R9, 0x7 ;  /* 0x0000000900097211 */ /* 0x000fca00078e38ff */
[----:B0-----:R-:W-:-:S05]  /*0190*/  IMAD.WIDE.U32 R2, R9, 0x4, R2 ;  /* 0x0000000409027825 */ /* 0x001fca00078e0002 */
[----:B------:R0:W5:Y:S02]  /*01a0*/  LDG.E R7, desc[UR4][R2.64] ;  /* 0x0000000402077981 */ /* 0x000164000c1e1900 */
.L_x_1:
[----:B------:R-:W-:Y:S05]  /*01b0*/  BSYNC.RECONVERGENT B0 ;  /* 0x0000000000007941 */ /* 0x000fea0003800200 */
.L_x_0:
[----:B-----5:R-:W-:Y:S01]  /*01c0*/  STG.E desc[UR4][R4.64], R7 ;  /* 0x0000000704007986 */ /* 0x020fe2000c101904 */
[----:B------:R-:W-:Y:S05]  /*01d0*/  EXIT ;  /* 0x000000000000794d */ /* 0x000fea0003800000 */
.L_x_2:
[----:B------:R-:W-:-:S00]  /*01e0*/  BRA `(.L_x_2) ;  /* 0xfffffffc00fc7947 */ /* 0x000fc0000383ffff */
[----:B------:R-:W-:-:S00]  /*01f0*/  NOP ;  /* 0x0000000000007918 */ /* 0x000fc00000000000 */
        /* <DEDUP_REMOVED lines=8> */
.L_x_3:


//--------------------- .nv.shared.reserved.0     --------------------------
	.section	.nv.shared.reserved.0,"aw",@nobits
	.weak		__nv_reservedSMEM_offset_0_alias
	.size		__nv_reservedSMEM_offset_0_alias, 0, 64
	.other		__nv_reservedSMEM_offset_0_alias,@"STO_CUDA_RESERVED_SHARED STV_DEFAULT"
__nv_reservedSMEM_offset_0_alias:
	.zero		0
	.zero		64


//--------------------- .nv.constant0._Z6gatherPKfPKiPf --------------------------
	.section	.nv.constant0._Z6gatherPKfPKiPf,"a",@progbits
	.sectionflags	@""
	.align	4
.nv.constant0._Z6gatherPKfPKiPf:
	.zero		920


//--------------------- SYMBOLS --------------------------

	.type		.nv.reservedSmem.offset0,@object
	.size		.nv.reservedSmem.offset0,0x4
